//
// Generated by NVIDIA NVVM Compiler
//
// Compiler Build ID: CL-36424714
// Cuda compilation tools, release 13.0, V13.0.88
// Based on NVVM 20.0.0
//

.version 9.0
.target sm_100
.address_size 64

	// .globl	_Z9vectorAddPiS_S_i

.visible .entry _Z9vectorAddPiS_S_i(
	.param .u64 .ptr .align 1 _Z9vectorAddPiS_S_i_param_0,
	.param .u64 .ptr .align 1 _Z9vectorAddPiS_S_i_param_1,
	.param .u64 .ptr .align 1 _Z9vectorAddPiS_S_i_param_2,
	.param .u32 _Z9vectorAddPiS_S_i_param_3
)
{
	.reg .pred 	%p<6>;
	.reg .b32 	%r<27>;
	.reg .b64 	%rd<11>;

	ld.param.u64 	%rd7, [_Z9vectorAddPiS_S_i_param_0];
	ld.param.u64 	%rd8, [_Z9vectorAddPiS_S_i_param_1];
	ld.param.u64 	%rd9, [_Z9vectorAddPiS_S_i_param_2];
	ld.param.u32 	%r6, [_Z9vectorAddPiS_S_i_param_3];
	mov.u32 	%r7, %ctaid.x;
	mov.u32 	%r1, %ntid.x;
	mov.u32 	%r8, %tid.x;
	mad.lo.s32 	%r26, %r7, %r1, %r8;
	setp.ge.s32 	%p1, %r26, %r6;
	@%p1 bra 	$L__BB0_9;
	mov.u32 	%r9, %nctaid.x;
	mul.lo.s32 	%r10, %r1, %r9;
	shl.b32 	%r3, %r10, 2;
	cvta.to.global.u64 	%rd1, %rd7;
	cvta.to.global.u64 	%rd2, %rd8;
	cvta.to.global.u64 	%rd3, %rd9;
$L__BB0_2:
	mul.wide.s32 	%rd10, %r26, 4;
	add.s64 	%rd4, %rd1, %rd10;
	ld.global.u32 	%r11, [%rd4];
	add.s64 	%rd5, %rd2, %rd10;
	ld.global.u32 	%r12, [%rd5];
	add.s32 	%r13, %r12, %r11;
	add.s64 	%rd6, %rd3, %rd10;
	st.global.u32 	[%rd6], %r13;
	add.s32 	%r14, %r26, 1;
	setp.ge.s32 	%p2, %r14, %r6;
	@%p2 bra 	$L__BB0_4;
	ld.global.u32 	%r15, [%rd4+4];
	ld.global.u32 	%r16, [%rd5+4];
	add.s32 	%r17, %r16, %r15;
	st.global.u32 	[%rd6+4], %r17;
$L__BB0_4:
	add.s32 	%r18, %r26, 2;
	setp.ge.s32 	%p3, %r18, %r6;
	@%p3 bra 	$L__BB0_6;
	ld.global.u32 	%r19, [%rd4+8];
	ld.global.u32 	%r20, [%rd5+8];
	add.s32 	%r21, %r20, %r19;
	st.global.u32 	[%rd6+8], %r21;
$L__BB0_6:
	add.s32 	%r22, %r26, 3;
	setp.ge.s32 	%p4, %r22, %r6;
	@%p4 bra 	$L__BB0_8;
	ld.global.u32 	%r23, [%rd4+12];
	ld.global.u32 	%r24, [%rd5+12];
	add.s32 	%r25, %r24, %r23;
	st.global.u32 	[%rd6+12], %r25;
$L__BB0_8:
	add.s32 	%r26, %r26, %r3;
	setp.lt.s32 	%p5, %r26, %r6;
	@%p5 bra 	$L__BB0_2;
$L__BB0_9:
	ret;

}


// ===== COMPILED SASS (sm_100) =====

	.target	sm_100

	.elftype	@"ET_EXEC"


//--------------------- .note.nv.tkinfo           --------------------------
	.section	.note.nv.tkinfo,"",@"SHT_NOTE"
	.sectionflags	@"SHF_NOTE_NV_TKINFO"
	.tkinfo
        /*0018*/ 	.word	0x00000002
        /*0030*/ 	.string	""
        /*0030*/ 	.string	"ptxas"
        /*0030*/ 	.string	"Cuda compilation tools, release 13.0, V13.0.88"
        /*0030*/ 	.string	"Build cuda_13.0.r13.0/compiler.36424714_0"
        /*0030*/ 	.string	"-arch sm_100 -m 64 "



//--------------------- .note.nv.cuinfo           --------------------------
	.section	.note.nv.cuinfo,"",@"SHT_NOTE"
	.sectionflags	@"SHF_NOTE_NV_CUINFO"
        /*0018*/ 	.short	0x0002
        /*001a*/ 	.short	0x0064
        /*001c*/ 	.short	0x0082
	.zero		2


//--------------------- .nv.info                  --------------------------
	.section	.nv.info,"",@"SHT_CUDA_INFO"
	.align	4


	//----- nvinfo : EIATTR_REGCOUNT
	.align		4
        /*0000*/ 	.byte	0x04, 0x2f
        /*0002*/ 	.short	(.L_1 - .L_0)
	.align		4
.L_0:
        /*0004*/ 	.word	index@(_Z9vectorAddPiS_S_i)
        /*0008*/ 	.word	0x00000018


	//----- nvinfo : EIATTR_FRAME_SIZE
	.align		4
.L_1:
        /*000c*/ 	.byte	0x04, 0x11
        /*000e*/ 	.short	(.L_3 - .L_2)
	.align		4
.L_2:
        /*0010*/ 	.word	index@(_Z9vectorAddPiS_S_i)
        /*0014*/ 	.word	0x00000000


	//----- nvinfo : EIATTR_MIN_STACK_SIZE
	.align		4
.L_3:
        /*0018*/ 	.byte	0x04, 0x12
        /*001a*/ 	.short	(.L_5 - .L_4)
	.align		4
.L_4:
        /*001c*/ 	.word	index@(_Z9vectorAddPiS_S_i)
        /*0020*/ 	.word	0x00000000
.L_5:


//--------------------- .nv.compat                --------------------------
	.section	.nv.compat,"",@"SHT_CUDA_COMPAT_INFO"
	.align	4
        /*0000*/ 	.byte	0x02, 0x09, 0x00, 0x00, 0x02, 0x02, 0x01, 0x00, 0x02, 0x05, 0x05, 0x00, 0x03, 0x07, 0x01, 0x01
        /*0010*/ 	.byte	0x02, 0x03, 0x00, 0x00, 0x02, 0x06, 0x01, 0x00, 0x04, 0x0b, 0x08, 0x00, 0x09, 0x00, 0x00, 0x00
        /*0020*/ 	.byte	0x00, 0x00, 0x00, 0x00


//--------------------- .nv.info._Z9vectorAddPiS_S_i --------------------------
	.section	.nv.info._Z9vectorAddPiS_S_i,"",@"SHT_CUDA_INFO"
	.sectionflags	@""
	.align	4


	//----- nvinfo : EIATTR_CUDA_API_VERSION
	.align		4
        /*0000*/ 	.byte	0x04, 0x37
        /*0002*/ 	.short	(.L_7 - .L_6)
.L_6:
        /*0004*/ 	.word	0x00000082


	//----- nvinfo : EIATTR_KPARAM_INFO
	.align		4
.L_7:
        /*0008*/ 	.byte	0x04, 0x17
        /*000a*/ 	.short	(.L_9 - .L_8)
.L_8:
        /*000c*/ 	.word	0x00000000
        /*0010*/ 	.short	0x0003
        /*0012*/ 	.short	0x0018
        /*0014*/ 	.byte	0x00, 0xf0, 0x11, 0x00


	//----- nvinfo : EIATTR_KPARAM_INFO
	.align		4
.L_9:
        /*0018*/ 	.byte	0x04, 0x17
        /*001a*/ 	.short	(.L_11 - .L_10)
.L_10:
        /*001c*/ 	.word	0x00000000
        /*0020*/ 	.short	0x0002
        /*0022*/ 	.short	0x0010
        /*0024*/ 	.byte	0x00, 0xf5, 0x21, 0x00


	//----- nvinfo : EIATTR_KPARAM_INFO
	.align		4
.L_11:
        /*0028*/ 	.byte	0x04, 0x17
        /*002a*/ 	.short	(.L_13 - .L_12)
.L_12:
        /*002c*/ 	.word	0x00000000
        /*0030*/ 	.short	0x0001
        /*0032*/ 	.short	0x0008
        /*0034*/ 	.byte	0x00, 0xf5, 0x21, 0x00


	//----- nvinfo : EIATTR_KPARAM_INFO
	.align		4
.L_13:
        /*0038*/ 	.byte	0x04, 0x17
        /*003a*/ 	.short	(.L_15 - .L_14)
.L_14:
        /*003c*/ 	.word	0x00000000
        /*0040*/ 	.short	0x0000
        /*0042*/ 	.short	0x0000
        /*0044*/ 	.byte	0x00, 0xf5, 0x21, 0x00


	//----- nvinfo : EIATTR_SPARSE_MMA_MASK
	.align		4
.L_15:
        /*0048*/ 	.byte	0x03, 0x50
        /*004a*/ 	.short	0x0000


	//----- nvinfo : EIATTR_MAXREG_COUNT
	.align		4
        /*004c*/ 	.byte	0x03, 0x1b
        /*004e*/ 	.short	0x00ff


	//----- nvinfo : EIATTR_MERCURY_ISA_VERSION
	.align		4
        /*0050*/ 	.byte	0x03, 0x5f
        /*0052*/ 	.short	0x0101


	//----- nvinfo : EIATTR_VRC_CTA_INIT_COUNT
	.align		4
        /*0054*/ 	.byte	0x02, 0x4a
	.zero		1
	.zero		1


	//----- nvinfo : EIATTR_EXIT_INSTR_OFFSETS
	.align		4
        /*0058*/ 	.byte	0x04, 0x1c
        /*005a*/ 	.short	(.L_17 - .L_16)


	//   ....[0]....
.L_16:
        /*005c*/ 	.word	0x00000070


	//   ....[1]....
        /*0060*/ 	.word	0x00000340


	//----- nvinfo : EIATTR_CRS_STACK_SIZE
	.align		4
.L_17:
        /*0064*/ 	.byte	0x04, 0x1e
        /*0066*/ 	.short	(.L_19 - .L_18)
.L_18:
        /*0068*/ 	.word	0x00000000


	//----- nvinfo : EIATTR_CBANK_PARAM_SIZE
	.align		4
.L_19:
        /*006c*/ 	.byte	0x03, 0x19
        /*006e*/ 	.short	0x001c


	//----- nvinfo : EIATTR_PARAM_CBANK
	.align		4
        /*0070*/ 	.byte	0x04, 0x0a
        /*0072*/ 	.short	(.L_21 - .L_20)
	.align		4
.L_20:
        /*0074*/ 	.word	index@(.nv.constant0._Z9vectorAddPiS_S_i)
        /*0078*/ 	.short	0x0380
        /*007a*/ 	.short	0x001c


	//----- nvinfo : EIATTR_SW_WAR
	.align		4
.L_21:
        /*007c*/ 	.byte	0x04, 0x36
        /*007e*/ 	.short	(.L_23 - .L_22)
.L_22:
        /*0080*/ 	.word	0x00000008
.L_23:


//--------------------- .nv.callgraph             --------------------------
	.section	.nv.callgraph,"",@"SHT_CUDA_CALLGRAPH"
	.align	4
	.sectionentsize	8
	.align		4
        /*0000*/ 	.word	0x00000000
	.align		4
        /*0004*/ 	.word	0xffffffff
	.align		4
        /*0008*/ 	.word	0x00000000
	.align		4
        /*000c*/ 	.word	0xfffffffe
	.align		4
        /*0010*/ 	.word	0x00000000
	.align		4
        /*0014*/ 	.word	0xfffffffd
	.align		4
        /*0018*/ 	.word	0x00000000
	.align		4
        /*001c*/ 	.word	0xfffffffc


//--------------------- .text._Z9vectorAddPiS_S_i --------------------------
	.section	.text._Z9vectorAddPiS_S_i,"ax",@progbits
	.align	128
        .global         _Z9vectorAddPiS_S_i
        .type           _Z9vectorAddPiS_S_i,@function
        .size           _Z9vectorAddPiS_S_i,(.L_x_8 - _Z9vectorAddPiS_S_i)
        .other          _Z9vectorAddPiS_S_i,@"STO_CUDA_ENTRY STV_DEFAULT"
_Z9vectorAddPiS_S_i:
.text._Z9vectorAddPiS_S_i:
[----:B------:R-:W-:Y:S01]  /*0000*/  LDC R1, c[0x0][0x37c] ;  /* 0x0000df00ff017b82 */ /* 0x000fe20000000800 */
[----:B------:R-:W0:Y:S07]  /*0010*/  S2R R15, SR_TID.X ;  /* 0x00000000000f7919 */ /* 0x000e2e0000002100 */
[----:B------:R-:W0:Y:S01]  /*0020*/  S2UR UR4, SR_CTAID.X ;  /* 0x00000000000479c3 */ /* 0x000e220000002500 */
[----:B------:R-:W1:Y:S07]  /*0030*/  LDCU UR5, c[0x0][0x398] ;  /* 0x00007300ff0577ac */ /* 0x000e6e0008000800 */
[----:B------:R-:W0:Y:S02]  /*0040*/  LDC R14, c[0x0][0x360] ;  /* 0x0000d800ff0e7b82 */ /* 0x000e240000000800 */
[----:B0-----:R-:W-:-:S05]  /*0050*/  IMAD R15, R14, UR4, R15 ;  /* 0x000000040e0f7c24 */ /* 0x001fca000f8e020f */
[----:B-1----:R-:W-:-:S13]  /*0060*/  ISETP.GE.AND P0, PT, R15, UR5, PT ;  /* 0x000000050f007c0c */ /* 0x002fda000bf06270 */
[----:B------:R-:W-:Y:S05]  /*0070*/  @P0 EXIT ;  /* 0x000000000000094d */ /* 0x000fea0003800000 */
[----:B------:R-:W0:Y:S01]  /*0080*/  LDC R0, c[0x0][0x398] ;  /* 0x0000e600ff007b82 */ /* 0x000e220000000800 */
[----:B------:R-:W1:Y:S01]  /*0090*/  LDCU UR4, c[0x0][0x370] ;  /* 0x00006e00ff0477ac */ /* 0x000e620008000800 */
[----:B------:R-:W2:Y:S06]  /*00a0*/  LDCU.64 UR6, c[0x0][0x358] ;  /* 0x00006b00ff0677ac */ /* 0x000eac0008000a00 */
[----:B------:R-:W3:Y:S08]  /*00b0*/  LDC.64 R2, c[0x0][0x390] ;  /* 0x0000e400ff027b82 */ /* 0x000ef00000000a00 */
[----:B------:R-:W4:Y:S01]  /*00c0*/  LDC.64 R4, c[0x0][0x380] ;  /* 0x0000e000ff047b82 */ /* 0x000f220000000a00 */
[----:B-1----:R-:W-:-:S07]  /*00d0*/  IMAD R14, R14, UR4, RZ ;  /* 0x000000040e0e7c24 */ /* 0x002fce000f8e02ff */
[----:B--2---:R-:W1:Y:S02]  /*00e0*/  LDC.64 R6, c[0x0][0x388] ;  /* 0x0000e200ff067b82 */ /* 0x004e640000000a00 */
.L_x_6:
[----:B----4-:R-:W-:-:S04]  /*00f0*/  IMAD.WIDE R8, R15, 0x4, R4 ;  /* 0x000000040f087825 */ /* 0x010fc800078e0204 */
[C---:B-1----:R-:W-:Y:S01]  /*0100*/  IMAD.WIDE R10, R15.reuse, 0x4, R6 ;  /* 0x000000040f0a7825 */ /* 0x042fe200078e0206 */
[----:B0-23--:R-:W2:Y:S04]  /*0110*/  LDG.E R12, desc[UR6][R8.64] ;  /* 0x00000006080c7981 */ /* 0x00dea8000c1e1900 */
[----:B------:R-:W2:Y:S01]  /*0120*/  LDG.E R13, desc[UR6][R10.64] ;  /* 0x000000060a0d7981 */ /* 0x000ea2000c1e1900 */
[C---:B------:R-:W-:Y:S01]  /*0130*/  VIADD R17, R15.reuse, 0x1 ;  /* 0x000000010f117836 */ /* 0x040fe20000000000 */
[C---:B------:R-:W-:Y:S01]  /*0140*/  IADD3 R21, PT, PT, R15.reuse, 0x3, RZ ;  /* 0x000000030f157810 */ /* 0x040fe20007ffe0ff */
[----:B------:R-:W-:Y:S01]  /*0150*/  VIADD R19, R15, 0x2 ;  /* 0x000000020f137836 */ /* 0x000fe20000000000 */
[----:B------:R-:W-:Y:S02]  /*0160*/  BSSY.RECONVERGENT B0, `(.L_x_0) ;  /* 0x000000c000007945 */ /* 0x000fe40003800200 */
[----:B0-----:R-:W-:-:S02]  /*0170*/  ISETP.GE.AND P0, PT, R17, R0, PT ;  /* 0x000000001100720c */ /* 0x001fc40003f06270 */
[-C--:B------:R-:W-:Y:S02]  /*0180*/  ISETP.GE.AND P1, PT, R19, R0.reuse, PT ;  /* 0x000000001300720c */ /* 0x080fe40003f26270 */
[----:B------:R-:W-:Y:S01]  /*0190*/  ISETP.GE.AND P2, PT, R21, R0, PT ;  /* 0x000000001500720c */ /* 0x000fe20003f46270 */
[----:B--2---:R-:W-:Y:S02]  /*01a0*/  IMAD.IADD R17, R12, 0x1, R13 ;  /* 0x000000010c117824 */ /* 0x004fe400078e020d */
[----:B---3--:R-:W-:-:S05]  /*01b0*/  IMAD.WIDE R12, R15, 0x4, R2 ;  /* 0x000000040f0c7825 */ /* 0x008fca00078e0202 */
[----:B------:R0:W-:Y:S01]  /*01c0*/  STG.E desc[UR6][R12.64], R17 ;  /* 0x000000110c007986 */ /* 0x0001e2000c101906 */
[----:B------:R-:W-:Y:S05]  /*01d0*/  @P0 BRA `(.L_x_1) ;  /* 0x0000000000100947 */ /* 0x000fea0003800000 */
[----:B------:R-:W2:Y:S04]  /*01e0*/  LDG.E R16, desc[UR6][R8.64+0x4] ;  /* 0x0000040608107981 */ /* 0x000ea8000c1e1900 */
[----:B0-----:R-:W2:Y:S02]  /*01f0*/  LDG.E R17, desc[UR6][R10.64+0x4] ;  /* 0x000004060a117981 */ /* 0x001ea4000c1e1900 */
[----:B--2---:R-:W-:-:S05]  /*0200*/  IADD3 R17, PT, PT, R16, R17, RZ ;  /* 0x0000001110117210 */ /* 0x004fca0007ffe0ff */
[----:B------:R1:W-:Y:S02]  /*0210*/  STG.E desc[UR6][R12.64+0x4], R17 ;  /* 0x000004110c007986 */ /* 0x0003e4000c101906 */
.L_x_1:
[----:B------:R-:W-:Y:S05]  /*0220*/  BSYNC.RECONVERGENT B0 ;  /* 0x0000000000007941 */ /* 0x000fea0003800200 */
.L_x_0:
[----:B------:R-:W-:Y:S04]  /*0230*/  BSSY.RECONVERGENT B0, `(.L_x_2) ;  /* 0x0000006000007945 */ /* 0x000fe80003800200 */
[----:B------:R-:W-:Y:S05]  /*0240*/  @P1 BRA `(.L_x_3) ;  /* 0x0000000000101947 */ /* 0x000fea0003800000 */
[----:B------:R-:W2:Y:S04]  /*0250*/  LDG.E R16, desc[UR6][R8.64+0x8] ;  /* 0x0000080608107981 */ /* 0x000ea8000c1e1900 */
[----:B01----:R-:W2:Y:S02]  /*0260*/  LDG.E R17, desc[UR6][R10.64+0x8] ;  /* 0x000008060a117981 */ /* 0x003ea4000c1e1900 */
[----:B--2---:R-:W-:-:S05]  /*0270*/  IMAD.IADD R17, R16, 0x1, R17 ;  /* 0x0000000110117824 */ /* 0x004fca00078e0211 */
[----:B------:R2:W-:Y:S02]  /*0280*/  STG.E desc[UR6][R12.64+0x8], R17 ;  /* 0x000008110c007986 */ /* 0x0005e4000c101906 */
.L_x_3:
[----:B------:R-:W-:Y:S05]  /*0290*/  BSYNC.RECONVERGENT B0 ;  /* 0x0000000000007941 */ /* 0x000fea0003800200 */
.L_x_2:
[----:B------:R-:W-:Y:S04]  /*02a0*/  BSSY.RECONVERGENT B0, `(.L_x_4) ;  /* 0x0000006000007945 */ /* 0x000fe80003800200 */
[----:B------:R-:W-:Y:S05]  /*02b0*/  @P2 BRA `(.L_x_5) ;  /* 0x0000000000102947 */ /* 0x000fea0003800000 */
[----:B------:R-:W0:Y:S04]  /*02c0*/  LDG.E R8, desc[UR6][R8.64+0xc] ;  /* 0x00000c0608087981 */ /* 0x000e28000c1e1900 */
[----:B------:R-:W0:Y:S02]  /*02d0*/  LDG.E R11, desc[UR6][R10.64+0xc] ;  /* 0x00000c060a0b7981 */ /* 0x000e24000c1e1900 */
[----:B012---:R-:W-:-:S05]  /*02e0*/  IADD3 R17, PT, PT, R8, R11, RZ ;  /* 0x0000000b08117210 */ /* 0x007fca0007ffe0ff */
[----:B------:R3:W-:Y:S02]  /*02f0*/  STG.E desc[UR6][R12.64+0xc], R17 ;  /* 0x00000c110c007986 */ /* 0x0007e4000c101906 */
.L_x_5:
[----:B------:R-:W-:Y:S05]  /*0300*/  BSYNC.RECONVERGENT B0 ;  /* 0x0000000000007941 */ /* 0x000fea0003800200 */
.L_x_4:
[----:B------:R-:W-:-:S04]  /*0310*/  LEA R15, R14, R15, 0x2 ;  /* 0x0000000f0e0f7211 */ /* 0x000fc800078e10ff */
[----:B------:R-:W-:-:S13]  /*0320*/  ISETP.GE.AND P0, PT, R15, R0, PT ;  /* 0x000000000f00720c */ /* 0x000fda0003f06270 */
[----:B------:R-:W-:Y:S05]  /*0330*/  @!P0 BRA `(.L_x_6) ;  /* 0xfffffffc006c8947 */ /* 0x000fea000383ffff */
[----:B------:R-:W-:Y:S05]  /*0340*/  EXIT ;  /* 0x000000000000794d */ /* 0x000fea0003800000 */
.L_x_7:
[----:B------:R-:W-:-:S00]  /*0350*/  BRA `(.L_x_7) ;  /* 0xfffffffc00fc7947 */ /* 0x000fc0000383ffff */
[----:B------:R-:W-:-:S00]  /*0360*/  NOP ;  /* 0x0000000000007918 */ /* 0x000fc00000000000 */
        /* <DEDUP_REMOVED lines=9> */
.L_x_8:


//--------------------- .nv.shared.reserved.0     --------------------------
	.section	.nv.shared.reserved.0,"aw",@nobits
	.weak		__nv_reservedSMEM_offset_0_alias
	.size		__nv_reservedSMEM_offset_0_alias, 0, 64
	.other		__nv_reservedSMEM_offset_0_alias,@"STO_CUDA_RESERVED_SHARED STV_DEFAULT"
__nv_reservedSMEM_offset_0_alias:
	.zero		0
	.zero		64


//--------------------- .nv.constant0._Z9vectorAddPiS_S_i --------------------------
	.section	.nv.constant0._Z9vectorAddPiS_S_i,"a",@progbits
	.sectionflags	@""
	.align	4
.nv.constant0._Z9vectorAddPiS_S_i:
	.zero		924


//--------------------- SYMBOLS --------------------------

	.type		.nv.reservedSmem.offset0,@object
	.size		.nv.reservedSmem.offset0,0x4
